	.headerflags	@"EF_CUDA_TEXMODE_UNIFIED EF_CUDA_64BIT_ADDRESS EF_CUDA_ACCELERATORS EF_CUDA_SM90 EF_CUDA_VIRTUAL_SM(EF_CUDA_SM90)"
	.elftype	@"ET_EXEC"


//--------------------- .nv.info                  --------------------------
	.section	.nv.info,"",@"SHT_CUDA_INFO"
	.align	4


	//----- nvinfo : EIATTR_REGCOUNT
	.align		4
        /*0000*/ 	.byte	0x04, 0x2f
        /*0002*/ 	.short	(.L_1 - .L_0)
	.align		4
.L_0:
        /*0004*/ 	.word	index@(triton_poi_fused__weight_norm_interface_convolution_17)
        /*0008*/ 	.word	0x00000020


	//----- nvinfo : EIATTR_MIN_STACK_SIZE
	.align		4
.L_1:
        /*000c*/ 	.byte	0x04, 0x12
        /*000e*/ 	.short	(.L_3 - .L_2)
	.align		4
.L_2:
        /*0010*/ 	.word	index@(triton_poi_fused__weight_norm_interface_convolution_17)
        /*0014*/ 	.word	0x00000000


	//----- nvinfo : EIATTR_FRAME_SIZE
	.align		4
.L_3:
        /*0018*/ 	.byte	0x04, 0x11
        /*001a*/ 	.short	(.L_5 - .L_4)
	.align		4
.L_4:
        /*001c*/ 	.word	index@(triton_poi_fused__weight_norm_interface_convolution_17)
        /*0020*/ 	.word	0x00000000


	//----- nvinfo : EIATTR_MIN_STACK_SIZE
	.align		4
.L_5:
        /*0024*/ 	.byte	0x04, 0x12
        /*0026*/ 	.short	(.L_7 - .L_6)
	.align		4
.L_6:
        /*0028*/ 	.word	index@(triton_poi_fused__weight_norm_interface_convolution_17)
        /*002c*/ 	.word	0x00000000
.L_7:


//--------------------- .nv.info.triton_poi_fused__weight_norm_interface_convolution_17 --------------------------
	.section	.nv.info.triton_poi_fused__weight_norm_interface_convolution_17,"",@"SHT_CUDA_INFO"
	.sectionflags	@""
	.align	4


	//----- nvinfo : EIATTR_CUDA_API_VERSION
	.align		4
        /*0000*/ 	.byte	0x04, 0x37
        /*0002*/ 	.short	(.L_9 - .L_8)
.L_8:
        /*0004*/ 	.word	0x0000007c


	//----- nvinfo : EIATTR_KPARAM_INFO
	.align		4
.L_9:
        /*0008*/ 	.byte	0x04, 0x17
        /*000a*/ 	.short	(.L_11 - .L_10)
.L_10:
        /*000c*/ 	.word	0x00000000
        /*0010*/ 	.short	0x0006
        /*0012*/ 	.short	0x002c
        /*0014*/ 	.byte	0x00, 0xf0, 0x11, 0x00


	//----- nvinfo : EIATTR_KPARAM_INFO
	.align		4
.L_11:
        /*0018*/ 	.byte	0x04, 0x17
        /*001a*/ 	.short	(.L_13 - .L_12)
.L_12:
        /*001c*/ 	.word	0x00000000
        /*0020*/ 	.short	0x0005
        /*0022*/ 	.short	0x0028
        /*0024*/ 	.byte	0x00, 0xf0, 0x11, 0x00


	//----- nvinfo : EIATTR_KPARAM_INFO
	.align		4
.L_13:
        /*0028*/ 	.byte	0x04, 0x17
        /*002a*/ 	.short	(.L_15 - .L_14)
.L_14:
        /*002c*/ 	.word	0x00000000
        /*0030*/ 	.short	0x0004
        /*0032*/ 	.short	0x0020
        /*0034*/ 	.byte	0x00, 0xf4, 0x21, 0x00


	//----- nvinfo : EIATTR_KPARAM_INFO
	.align		4
.L_15:
        /*0038*/ 	.byte	0x04, 0x17
        /*003a*/ 	.short	(.L_17 - .L_16)
.L_16:
        /*003c*/ 	.word	0x00000000
        /*0040*/ 	.short	0x0003
        /*0042*/ 	.short	0x0018
        /*0044*/ 	.byte	0x00, 0xf4, 0x21, 0x00


	//----- nvinfo : EIATTR_KPARAM_INFO
	.align		4
.L_17:
        /*0048*/ 	.byte	0x04, 0x17
        /*004a*/ 	.short	(.L_19 - .L_18)
.L_18:
        /*004c*/ 	.word	0x00000000
        /*0050*/ 	.short	0x0002
        /*0052*/ 	.short	0x0010
        /*0054*/ 	.byte	0x00, 0xf4, 0x21, 0x00


	//----- nvinfo : EIATTR_KPARAM_INFO
	.align		4
.L_19:
        /*0058*/ 	.byte	0x04, 0x17
        /*005a*/ 	.short	(.L_21 - .L_20)
.L_20:
        /*005c*/ 	.word	0x00000000
        /*0060*/ 	.short	0x0001
        /*0062*/ 	.short	0x0008
        /*0064*/ 	.byte	0x00, 0xf4, 0x21, 0x00


	//----- nvinfo : EIATTR_KPARAM_INFO
	.align		4
.L_21:
        /*0068*/ 	.byte	0x04, 0x17
        /*006a*/ 	.short	(.L_23 - .L_22)
.L_22:
        /*006c*/ 	.word	0x00000000
        /*0070*/ 	.short	0x0000
        /*0072*/ 	.short	0x0000
        /*0074*/ 	.byte	0x00, 0xf4, 0x21, 0x00


	//----- nvinfo : EIATTR_SPARSE_MMA_MASK
	.align		4
.L_23:
        /*0078*/ 	.byte	0x03, 0x50
        /*007a*/ 	.short	0x0000


	//----- nvinfo : EIATTR_MAXREG_COUNT
	.align		4
        /*007c*/ 	.byte	0x03, 0x1b
        /*007e*/ 	.short	0x00ff


	//----- nvinfo : EIATTR_EXIT_INSTR_OFFSETS
	.align		4
        /*0080*/ 	.byte	0x04, 0x1c
        /*0082*/ 	.short	(.L_25 - .L_24)


	//   ....[0]....
.L_24:
        /*0084*/ 	.word	0x00000e80


	//   ....[1]....
        /*0088*/ 	.word	0x00000ec0


	//----- nvinfo : EIATTR_REQNTID
	.align		4
.L_25:
        /*008c*/ 	.byte	0x04, 0x10
        /*008e*/ 	.short	(.L_27 - .L_26)
.L_26:
        /*0090*/ 	.word	0x00000080
        /*0094*/ 	.word	0x00000001
        /*0098*/ 	.word	0x00000001


	//----- nvinfo : EIATTR_CBANK_PARAM_SIZE
	.align		4
.L_27:
        /*009c*/ 	.byte	0x03, 0x19
        /*009e*/ 	.short	0x0030


	//----- nvinfo : EIATTR_PARAM_CBANK
	.align		4
        /*00a0*/ 	.byte	0x04, 0x0a
        /*00a2*/ 	.short	(.L_29 - .L_28)
	.align		4
.L_28:
        /*00a4*/ 	.word	index@(.nv.constant0.triton_poi_fused__weight_norm_interface_convolution_17)
        /*00a8*/ 	.short	0x0210
        /*00aa*/ 	.short	0x0030


	//----- nvinfo : EIATTR_SW_WAR
	.align		4
.L_29:
        /*00ac*/ 	.byte	0x04, 0x36
        /*00ae*/ 	.short	(.L_31 - .L_30)
.L_30:
        /*00b0*/ 	.word	0x00000008
.L_31:


//--------------------- .nv.callgraph             --------------------------
	.section	.nv.callgraph,"",@"SHT_CUDA_CALLGRAPH"
	.align	4
	.sectionentsize	8
	.align		4
        /*0000*/ 	.word	0x00000000
	.align		4
        /*0004*/ 	.word	0xffffffff
	.align		4
        /*0008*/ 	.word	0x00000000
	.align		4
        /*000c*/ 	.word	0xfffffffe
	.align		4
        /*0010*/ 	.word	0x00000000
	.align		4
        /*0014*/ 	.word	0xfffffffd
	.align		4
        /*0018*/ 	.word	0x00000000
	.align		4
        /*001c*/ 	.word	0xfffffffc


//--------------------- .text.triton_poi_fused__weight_norm_interface_convolution_17 --------------------------
	.section	.text.triton_poi_fused__weight_norm_interface_convolution_17,"ax",@progbits
	.sectionflags	@"SHF_BARRIERS=1"
	.align	128
        .global         triton_poi_fused__weight_norm_interface_convolution_17
        .type           triton_poi_fused__weight_norm_interface_convolution_17,@function
        .size           triton_poi_fused__weight_norm_interface_convolution_17,(.L_x_1 - triton_poi_fused__weight_norm_interface_convolution_17)
        .other          triton_poi_fused__weight_norm_interface_convolution_17,@"STO_CUDA_ENTRY STV_DEFAULT"
triton_poi_fused__weight_norm_interface_convolution_17:
.text.triton_poi_fused__weight_norm_interface_convolution_17:
[----:B------:R-:W0:Y:S01]  /*0000*/  LDC R1, c[0x0][0x28] ;  /* 0x00000a00ff017b82 */ /* 0x000e220000000800 */
[----:B------:R-:W1:Y:S07]  /*0010*/  S2R R2, SR_TID.X ;  /* 0x0000000000027919 */ /* 0x000e6e0000002100 */
[----:B------:R-:W2:Y:S01]  /*0020*/  LDC.64 R16, c[0x0][0x210] ;  /* 0x00008400ff107b82 */ /* 0x000ea20000000a00 */
[----:B------:R-:W-:Y:S01]  /*0030*/  CS2R R8, SRZ ;  /* 0x0000000000087805 */ /* 0x000fe2000001ff00 */
[----:B------:R-:W-:Y:S01]  /*0040*/  ULDC.64 UR6, c[0x0][0x208] ;  /* 0x0000820000067ab9 */ /* 0x000fe20000000a00 */
[----:B------:R-:W3:Y:S01]  /*0050*/  S2R R10, SR_CTAID.Y ;  /* 0x00000000000a7919 */ /* 0x000ee20000002600 */
[----:B------:R-:W4:Y:S01]  /*0060*/  S2R R6, SR_CTAID.X ;  /* 0x0000000000067919 */ /* 0x000f220000002500 */
[----:B------:R-:W-:-:S03]  /*0070*/  CS2R R14, SRZ ;  /* 0x00000000000e7805 */ /* 0x000fc6000001ff00 */
[----:B------:R-:W5:Y:S01]  /*0080*/  S2UR UR5, SR_CgaCtaId ;  /* 0x00000000000579c3 */ /* 0x000f620000008800 */
[----:B------:R-:W-:-:S07]  /*0090*/  UMOV UR4, 0x400 ;  /* 0x0000040000047882 */ /* 0x000fce0000000000 */
[----:B------:R-:W2:Y:S01]  /*00a0*/  LDC.64 R20, c[0x0][0x220] ;  /* 0x00008800ff147b82 */ /* 0x000ea20000000a00 */
[----:B-1----:R-:W-:Y:S02]  /*00b0*/  SHF.L.U32 R4, R2, 0x2, RZ ;  /* 0x0000000202047819 */ /* 0x002fe400000006ff */
[----:B---3--:R-:W-:Y:S02]  /*00c0*/  SHF.L.U32 R5, R10, 0xa, RZ ;  /* 0x0000000a0a057819 */ /* 0x008fe400000006ff */
[----:B------:R-:W-:Y:S02]  /*00d0*/  LOP3.LUT R4, R4, 0x1fc, RZ, 0xc0, !PT ;  /* 0x000001fc04047812 */ /* 0x000fe400078ec0ff */
[----:B----4-:R-:W-:Y:S02]  /*00e0*/  ISETP.GE.AND P0, PT, R6, 0x9, PT ;  /* 0x000000090600780c */ /* 0x010fe40003f06270 */
[----:B------:R-:W-:-:S04]  /*00f0*/  LOP3.LUT R0, R5, R4, RZ, 0xfc, !PT ;  /* 0x0000000405007212 */ /* 0x000fc800078efcff */
[----:B------:R-:W-:-:S04]  /*0100*/  SHF.R.S32.HI R3, RZ, 0x1f, R0 ;  /* 0x0000001fff037819 */ /* 0x000fc80000011400 */
[----:B------:R-:W-:-:S04]  /*0110*/  LEA.HI R3, R3, R0, RZ, 0x7 ;  /* 0x0000000003037211 */ /* 0x000fc800078f38ff */
[----:B------:R-:W-:Y:S02]  /*0120*/  LOP3.LUT R7, R3, 0xffffff80, RZ, 0xc0, !PT ;  /* 0xffffff8003077812 */ /* 0x000fe400078ec0ff */
[----:B------:R-:W-:Y:S02]  /*0130*/  SHF.R.S32.HI R3, RZ, 0x7, R3 ;  /* 0x00000007ff037819 */ /* 0x000fe40000011403 */
[----:B------:R-:W-:-:S04]  /*0140*/  IADD3 R7, R0, -R7, RZ ;  /* 0x8000000700077210 */ /* 0x000fc80007ffe0ff */
[----:B------:R-:W-:Y:S02]  /*0150*/  LEA R13, R6, R7, 0x7 ;  /* 0x00000007060d7211 */ /* 0x000fe400078e38ff */
[----:B------:R-:W-:Y:S02]  /*0160*/  SHF.R.S32.HI R7, RZ, 0x15, R10 ;  /* 0x00000015ff077819 */ /* 0x000fe4000001140a */
[----:B------:R-:W-:Y:S01]  /*0170*/  CS2R R10, SRZ ;  /* 0x00000000000a7805 */ /* 0x000fe2000001ff00 */
[----:B------:R-:W-:Y:S01]  /*0180*/  IMAD R3, R3, 0x480, R13 ;  /* 0x0000048003037824 */ /* 0x000fe200078e020d */
[----:B------:R-:W-:-:S03]  /*0190*/  SGXT R7, R7, 0x1 ;  /* 0x000000010707781a */ /* 0x000fc60000000200 */
[----:B--2---:R-:W-:Y:S01]  /*01a0*/  IMAD.WIDE R18, R3, 0x4, R16 ;  /* 0x0000000403127825 */ /* 0x004fe200078e0210 */
[----:B------:R-:W-:-:S04]  /*01b0*/  LEA.HI R0, R7, R0, RZ, 0x7 ;  /* 0x0000000007007211 */ /* 0x000fc800078f38ff */
[----:B------:R1:W2:Y:S01]  /*01c0*/  @!P0 LDG.E.EL.128 R8, desc[UR6][R18.64] ;  /* 0x0000000612088981 */ /* 0x0002a2000c2e1d00 */
[----:B------:R-:W-:-:S04]  /*01d0*/  IADD3 R0, R0, 0x200, RZ ;  /* 0x0000020000007810 */ /* 0x000fc80007ffe0ff */
[----:B------:R-:W-:-:S05]  /*01e0*/  SHF.R.S32.HI R0, RZ, 0x7, R0 ;  /* 0x00000007ff007819 */ /* 0x000fca0000011400 */
[----:B------:R-:W-:Y:S01]  /*01f0*/  IMAD R0, R0, 0x480, R13 ;  /* 0x0000048000007824 */ /* 0x000fe200078e020d */
[----:B------:R-:W-:-:S03]  /*0200*/  CS2R R12, SRZ ;  /* 0x00000000000c7805 */ /* 0x000fc6000001ff00 */
[----:B------:R-:W-:-:S05]  /*0210*/  IMAD.WIDE R22, R0, 0x4, R16 ;  /* 0x0000000400167825 */ /* 0x000fca00078e0210 */
[----:B------:R3:W4:Y:S01]  /*0220*/  @!P0 LDG.E.EL.128 R12, desc[UR6][R22.64] ;  /* 0x00000006160c8981 */ /* 0x000722000c2e1d00 */
[----:B-----5:R-:W-:Y:S01]  /*0230*/  UPRMT UR4, UR5, 0x654, UR4 ;  /* 0x0000065405047896 */ /* 0x020fe20008000004 */
[----:B-1----:R-:W-:-:S04]  /*0240*/  LOP3.LUT R18, R2, 0x7f, RZ, 0xc0, !PT ;  /* 0x0000007f02127812 */ /* 0x002fc800078ec0ff */
[----:B------:R-:W-:Y:S02]  /*0250*/  LOP3.LUT R25, R18, 0x80, RZ, 0xfc, !PT ;  /* 0x0000008012197812 */ /* 0x000fe400078efcff */
[----:B------:R-:W-:Y:S02]  /*0260*/  LEA R16, R4, UR4, 0x3 ;  /* 0x0000000404107c11 */ /* 0x000fe4000f8e18ff */
[C---:B------:R-:W-:Y:S02]  /*0270*/  LOP3.LUT R19, R18.reuse, 0x100, RZ, 0xfc, !PT ;  /* 0x0000010012137812 */ /* 0x040fe400078efcff */
[C---:B---3--:R-:W-:Y:S02]  /*0280*/  LOP3.LUT R22, R18.reuse, 0x180, RZ, 0xfc, !PT ;  /* 0x0000018012167812 */ /* 0x048fe400078efcff */
[----:B------:R-:W-:Y:S02]  /*0290*/  LEA R24, R18, UR4, 0x3 ;  /* 0x0000000412187c11 */ /* 0x000fe4000f8e18ff */
[----:B------:R-:W-:-:S02]  /*02a0*/  LEA R25, R25, UR4, 0x3 ;  /* 0x0000000419197c11 */ /* 0x000fc4000f8e18ff */
[----:B------:R-:W-:-:S04]  /*02b0*/  LOP3.LUT R17, R5, 0x80, R18, 0xfe, !PT ;  /* 0x0000008005117812 */ /* 0x000fc800078efe12 */
[----:B------:R-:W-:-:S04]  /*02c0*/  LEA.HI R29, R7, R17, RZ, 0x7 ;  /* 0x00000011071d7211 */ /* 0x000fc800078f38ff */
[----:B------:R-:W-:Y:S01]  /*02d0*/  SHF.R.S32.HI R29, RZ, 0x7, R29 ;  /* 0x00000007ff1d7819 */ /* 0x000fe2000001141d */
[----:B--2---:R1:W-:Y:S04]  /*02e0*/  STS [R16], R8 ;  /* 0x0000000810007388 */ /* 0x0043e80000000800 */
[----:B------:R2:W-:Y:S04]  /*02f0*/  STS [R16+0x8], R9 ;  /* 0x0000080910007388 */ /* 0x0005e80000000800 */
[----:B------:R-:W-:Y:S01]  /*0300*/  STS [R16+0x10], R10 ;  /* 0x0000100a10007388 */ /* 0x000fe20000000800 */
[----:B-1----:R-:W-:-:S03]  /*0310*/  LEA R8, R19, UR4, 0x3 ;  /* 0x0000000413087c11 */ /* 0x002fc6000f8e18ff */
[----:B------:R1:W-:Y:S01]  /*0320*/  STS [R16+0x18], R11 ;  /* 0x0000180b10007388 */ /* 0x0003e20000000800 */
[----:B--2---:R-:W-:Y:S01]  /*0330*/  LEA R9, R22, UR4, 0x3 ;  /* 0x0000000416097c11 */ /* 0x004fe2000f8e18ff */
[----:B------:R-:W-:Y:S01]  /*0340*/  BAR.SYNC.DEFER_BLOCKING 0x0 ;  /* 0x0000000000007b1d */ /* 0x000fe20000010000 */
[----:B01----:R-:W-:-:S07]  /*0350*/  IMAD.WIDE R10, R29, 0x4, R20 ;  /* 0x000000041d0a7825 */ /* 0x003fce00078e0214 */
[----:B------:R-:W0:Y:S01]  /*0360*/  LDC.64 R22, c[0x0][0x218] ;  /* 0x00008600ff167b82 */ /* 0x000e220000000a00 */
[----:B------:R-:W-:Y:S04]  /*0370*/  LDS R19, [R24] ;  /* 0x0000000018137984 */ /* 0x000fe80000000800 */
[----:B------:R-:W1:Y:S04]  /*0380*/  LDS R28, [R25] ;  /* 0x00000000191c7984 */ /* 0x000e680000000800 */
[----:B------:R-:W2:Y:S04]  /*0390*/  LDS R27, [R8] ;  /* 0x00000000081b7984 */ /* 0x000ea80000000800 */
[----:B------:R-:W3:Y:S01]  /*03a0*/  LDS R26, [R9] ;  /* 0x00000000091a7984 */ /* 0x000ee20000000800 */
[----:B------:R-:W-:Y:S06]  /*03b0*/  BAR.SYNC.DEFER_BLOCKING 0x0 ;  /* 0x0000000000007b1d */ /* 0x000fec0000010000 */
[----:B----4-:R-:W-:Y:S04]  /*03c0*/  STS [R16], R12 ;  /* 0x0000000c10007388 */ /* 0x010fe80000000800 */
[----:B------:R4:W-:Y:S04]  /*03d0*/  STS [R16+0x8], R13 ;  /* 0x0000080d10007388 */ /* 0x0009e80000000800 */
[----:B------:R5:W-:Y:S04]  /*03e0*/  STS [R16+0x10], R14 ;  /* 0x0000100e10007388 */ /* 0x000be80000000800 */
[----:B------:R0:W-:Y:S01]  /*03f0*/  STS [R16+0x18], R15 ;  /* 0x0000180f10007388 */ /* 0x0001e20000000800 */
[----:B------:R-:W-:Y:S06]  /*0400*/  BAR.SYNC.DEFER_BLOCKING 0x0 ;  /* 0x0000000000007b1d */ /* 0x000fec0000010000 */
[----:B----4-:R0:W4:Y:S01]  /*0410*/  LDG.E.EL R13, desc[UR6][R10.64] ;  /* 0x000000060a0d7981 */ /* 0x010122000c2e1900 */
[----:B-----5:R-:W-:Y:S01]  /*0420*/  LOP3.LUT R14, R5, 0x100, R18, 0xfe, !PT ;  /* 0x00000100050e7812 */ /* 0x020fe200078efe12 */
[----:B------:R-:W-:-:S02]  /*0430*/  IMAD R17, R17, 0x9, R6 ;  /* 0x0000000911117824 */ /* 0x000fc400078e0206 */
[----:B------:R-:W5:Y:S04]  /*0440*/  LDS R24, [R24] ;  /* 0x0000000018187984 */ /* 0x000f680000000800 */
[----:B------:R-:W1:Y:S01]  /*0450*/  LDS R25, [R25] ;  /* 0x0000000019197984 */ /* 0x000e620000000800 */
[----:B0-----:R-:W-:-:S05]  /*0460*/  IMAD.WIDE R10, R29, 0x4, R22 ;  /* 0x000000041d0a7825 */ /* 0x001fca00078e0216 */
[----:B------:R0:W2:Y:S01]  /*0470*/  LDG.E.EL R29, desc[UR6][R10.64] ;  /* 0x000000060a1d7981 */ /* 0x0000a2000c2e1900 */
[----:B------:R-:W-:-:S04]  /*0480*/  LEA.HI R12, R7, R14, RZ, 0x7 ;  /* 0x0000000e070c7211 */ /* 0x000fc800078f38ff */
[----:B------:R-:W-:-:S05]  /*0490*/  SHF.R.S32.HI R16, RZ, 0x7, R12 ;  /* 0x00000007ff107819 */ /* 0x000fca000001140c */
[----:B0-----:R-:W-:Y:S01]  /*04a0*/  IMAD.WIDE R10, R16, 0x4, R20 ;  /* 0x00000004100a7825 */ /* 0x001fe200078e0214 */
[C---:B----4-:R-:W-:Y:S02]  /*04b0*/  FSETP.GT.AND P1, PT, |R13|.reuse, 8.50705917302346158658e+37, PT ;  /* 0x7e8000000d00780b */ /* 0x050fe40003f24200 */
[----:B------:R-:W-:-:S11]  /*04c0*/  FSETP.GEU.AND P2, PT, |R13|, 1.175494350822287508e-38, PT ;  /* 0x008000000d00780b */ /* 0x000fd60003f4e200 */
[----:B------:R-:W-:Y:S01]  /*04d0*/  @P1 FMUL R13, R13, 0.25 ;  /* 0x3e8000000d0d1820 */ /* 0x000fe20000400000 */
[----:B--2---:R-:W-:-:S03]  /*04e0*/  @P1 FMUL R29, R29, 0.25 ;  /* 0x3e8000001d1d1820 */ /* 0x004fc60000400000 */
[----:B------:R-:W-:Y:S01]  /*04f0*/  @!P2 FMUL R13, R13, 16777216 ;  /* 0x4b8000000d0da820 */ /* 0x000fe20000400000 */
[----:B------:R-:W-:-:S05]  /*0500*/  @!P2 FMUL R29, R29, 16777216 ;  /* 0x4b8000001d1da820 */ /* 0x000fca0000400000 */
[----:B------:R-:W0:Y:S02]  /*0510*/  MUFU.RCP R13, R13 ;  /* 0x0000000d000d7308 */ /* 0x000e240000001000 */
[----:B0-----:R-:W-:Y:S01]  /*0520*/  FMUL R15, R13, R29 ;  /* 0x0000001d0d0f7220 */ /* 0x001fe20000400000 */
[----:B------:R-:W-:Y:S02]  /*0530*/  IMAD.WIDE R12, R16, 0x4, R22 ;  /* 0x00000004100c7825 */ /* 0x000fe400078e0216 */
[----:B------:R-:W2:Y:S04]  /*0540*/  LDG.E.EL R16, desc[UR6][R10.64] ;  /* 0x000000060a107981 */ /* 0x000ea8000c2e1900 */
[----:B------:R0:W4:Y:S02]  /*0550*/  LDG.E.EL R29, desc[UR6][R12.64] ;  /* 0x000000060c1d7981 */ /* 0x000124000c2e1900 */
[----:B0-----:R-:W-:-:S04]  /*0560*/  LOP3.LUT R13, R5, 0x180, R18, 0xfe, !PT ;  /* 0x00000180050d7812 */ /* 0x001fc800078efe12 */
[----:B------:R-:W-:-:S04]  /*0570*/  LEA.HI R11, R7, R13, RZ, 0x7 ;  /* 0x0000000d070b7211 */ /* 0x000fc800078f38ff */
[----:B------:R-:W-:Y:S01]  /*0580*/  SHF.R.S32.HI R11, RZ, 0x7, R11 ;  /* 0x00000007ff0b7819 */ /* 0x000fe2000001140b */
[----:B-1----:R-:W-:Y:S01]  /*0590*/  FMUL R15, R28, R15 ;  /* 0x0000000f1c0f7220 */ /* 0x002fe20000400000 */
[C---:B--2---:R-:W-:Y:S02]  /*05a0*/  FSETP.GT.AND P1, PT, |R16|.reuse, 8.50705917302346158658e+37, PT ;  /* 0x7e8000001000780b */ /* 0x044fe40003f24200 */
[----:B------:R-:W-:-:S11]  /*05b0*/  FSETP.GEU.AND P2, PT, |R16|, 1.175494350822287508e-38, PT ;  /* 0x008000001000780b */ /* 0x000fd60003f4e200 */
[----:B------:R-:W-:-:S04]  /*05c0*/  @P1 FMUL R16, R16, 0.25 ;  /* 0x3e80000010101820 */ /* 0x000fc80000400000 */
[----:B------:R-:W-:-:S04]  /*05d0*/  @!P2 FMUL R16, R16, 16777216 ;  /* 0x4b8000001010a820 */ /* 0x000fc80000400000 */
[----:B------:R0:W1:Y:S01]  /*05e0*/  MUFU.RCP R12, R16 ;  /* 0x00000010000c7308 */ /* 0x0000620000001000 */
[----:B----4-:R-:W-:Y:S01]  /*05f0*/  @P1 FMUL R29, R29, 0.25 ;  /* 0x3e8000001d1d1820 */ /* 0x010fe20000400000 */
[----:B0-----:R-:W-:Y:S01]  /*0600*/  LOP3.LUT R16, R5, 0x7f, R2, 0xf8, !PT ;  /* 0x0000007f05107812 */ /* 0x001fe200078ef802 */
[--C-:B------:R-:W-:Y:S02]  /*0610*/  IMAD R2, R14, 0x9, R6.reuse ;  /* 0x000000090e027824 */ /* 0x100fe400078e0206 */
[----:B------:R-:W-:Y:S01]  /*0620*/  @!P2 FMUL R29, R29, 16777216 ;  /* 0x4b8000001d1da820 */ /* 0x000fe20000400000 */
[----:B------:R-:W-:Y:S01]  /*0630*/  LEA.HI R5, R7, R16, RZ, 0x7 ;  /* 0x0000001007057211 */ /* 0x000fe200078f38ff */
[--C-:B------:R-:W-:Y:S02]  /*0640*/  IMAD R14, R16, 0x9, R6.reuse ;  /* 0x00000009100e7824 */ /* 0x100fe400078e0206 */
[----:B------:R-:W-:Y:S02]  /*0650*/  IMAD R16, R13, 0x9, R6 ;  /* 0x000000090d107824 */ /* 0x000fe400078e0206 */
[----:B------:R-:W-:Y:S01]  /*0660*/  IMAD.WIDE R6, R11, 0x4, R22 ;  /* 0x000000040b067825 */ /* 0x000fe200078e0216 */
[----:B------:R-:W-:-:S03]  /*0670*/  SHF.R.S32.HI R13, RZ, 0x7, R5 ;  /* 0x00000007ff0d7819 */ /* 0x000fc60000011405 */
[----:B------:R-:W-:-:S04]  /*0680*/  IMAD.WIDE R10, R11, 0x4, R20 ;  /* 0x000000040b0a7825 */ /* 0x000fc800078e0214 */
[----:B-1----:R-:W-:Y:S01]  /*0690*/  FMUL R12, R12, R29 ;  /* 0x0000001d0c0c7220 */ /* 0x002fe20000400000 */
[----:B------:R-:W2:Y:S01]  /*06a0*/  LDG.E.EL R6, desc[UR6][R6.64] ;  /* 0x0000000606067981 */ /* 0x000ea2000c2e1900 */
[----:B------:R-:W-:-:S04]  /*06b0*/  IMAD.WIDE R28, R13, 0x4, R22 ;  /* 0x000000040d1c7825 */ /* 0x000fc800078e0216 */
[----:B------:R-:W-:Y:S01]  /*06c0*/  FMUL R27, R27, R12 ;  /* 0x0000000c1b1b7220 */ /* 0x000fe20000400000 */
[----:B------:R-:W4:Y:S01]  /*06d0*/  LDG.E.EL R10, desc[UR6][R10.64] ;  /* 0x000000060a0a7981 */ /* 0x000f22000c2e1900 */
[----:B------:R-:W-:-:S03]  /*06e0*/  IMAD.WIDE R12, R13, 0x4, R20 ;  /* 0x000000040d0c7825 */ /* 0x000fc600078e0214 */
[----:B------:R-:W2:Y:S04]  /*06f0*/  LDG.E.EL R28, desc[UR6][R28.64] ;  /* 0x000000061c1c7981 */ /* 0x000ea8000c2e1900 */
[----:B------:R0:W2:Y:S02]  /*0700*/  LDG.E.EL R11, desc[UR6][R12.64] ;  /* 0x000000060c0b7981 */ /* 0x0000a4000c2e1900 */
[----:B0-----:R-:W-:-:S04]  /*0710*/  IADD3 R13, R5, 0x280, RZ ;  /* 0x00000280050d7810 */ /* 0x001fc80007ffe0ff */
[----:B------:R-:W-:Y:S02]  /*0720*/  SHF.R.S32.HI R13, RZ, 0x7, R13 ;  /* 0x00000007ff0d7819 */ /* 0x000fe4000001140d */
[C---:B----4-:R-:W-:Y:S02]  /*0730*/  FSETP.GT.AND P2, PT, |R10|.reuse, 8.50705917302346158658e+37, PT ;  /* 0x7e8000000a00780b */ /* 0x050fe40003f44200 */
[----:B------:R-:W-:Y:S02]  /*0740*/  FSETP.GEU.AND P4, PT, |R10|, 1.175494350822287508e-38, PT ;  /* 0x008000000a00780b */ /* 0x000fe40003f8e200 */
[C---:B--2---:R-:W-:Y:S02]  /*0750*/  FSETP.GT.AND P1, PT, |R11|.reuse, 8.50705917302346158658e+37, PT ;  /* 0x7e8000000b00780b */ /* 0x044fe40003f24200 */
[----:B------:R-:W-:-:S07]  /*0760*/  FSETP.GEU.AND P3, PT, |R11|, 1.175494350822287508e-38, PT ;  /* 0x008000000b00780b */ /* 0x000fce0003f6e200 */
[----:B------:R-:W-:-:S04]  /*0770*/  @P2 FMUL R10, R10, 0.25 ;  /* 0x3e8000000a0a2820 */ /* 0x000fc80000400000 */
[----:B------:R-:W-:-:S04]  /*0780*/  @!P4 FMUL R10, R10, 16777216 ;  /* 0x4b8000000a0ac820 */ /* 0x000fc80000400000 */
[----:B------:R-:W0:Y:S01]  /*0790*/  MUFU.RCP R7, R10 ;  /* 0x0000000a00077308 */ /* 0x000e220000001000 */
[----:B------:R-:W-:-:S04]  /*07a0*/  @P1 FMUL R11, R11, 0.25 ;  /* 0x3e8000000b0b1820 */ /* 0x000fc80000400000 */
[----:B------:R-:W-:Y:S01]  /*07b0*/  @!P3 FMUL R11, R11, 16777216 ;  /* 0x4b8000000b0bb820 */ /* 0x000fe20000400000 */
[----:B------:R-:W-:-:S05]  /*07c0*/  @P2 FMUL R6, R6, 0.25 ;  /* 0x3e80000006062820 */ /* 0x000fca0000400000 */
[----:B------:R-:W1:Y:S01]  /*07d0*/  MUFU.RCP R11, R11 ;  /* 0x0000000b000b7308 */ /* 0x000e620000001000 */
[----:B------:R-:W-:Y:S01]  /*07e0*/  @!P4 FMUL R6, R6, 16777216 ;  /* 0x4b8000000606c820 */ /* 0x000fe20000400000 */
[----:B------:R-:W-:-:S03]  /*07f0*/  @P1 FMUL R28, R28, 0.25 ;  /* 0x3e8000001c1c1820 */ /* 0x000fc60000400000 */
[----:B0-----:R-:W-:Y:S01]  /*0800*/  FMUL R29, R7, R6 ;  /* 0x00000006071d7220 */ /* 0x001fe20000400000 */
[----:B------:R-:W-:Y:S01]  /*0810*/  IADD3 R7, R5, 0x200, RZ ;  /* 0x0000020005077810 */ /* 0x000fe20007ffe0ff */
[----:B------:R-:W-:-:S03]  /*0820*/  @!P3 FMUL R28, R28, 16777216 ;  /* 0x4b8000001c1cb820 */ /* 0x000fc60000400000 */
[----:B------:R-:W-:Y:S01]  /*0830*/  SHF.R.S32.HI R7, RZ, 0x7, R7 ;  /* 0x00000007ff077819 */ /* 0x000fe20000011407 */
[----:B-1----:R-:W-:-:S04]  /*0840*/  FMUL R28, R11, R28 ;  /* 0x0000001c0b1c7220 */ /* 0x002fc80000400000 */
[----:B------:R-:W-:-:S04]  /*0850*/  IMAD.WIDE R10, R7, 0x4, R22 ;  /* 0x00000004070a7825 */ /* 0x000fc800078e0216 */
[----:B------:R-:W-:-:S04]  /*0860*/  IMAD.WIDE R6, R7, 0x4, R20 ;  /* 0x0000000407067825 */ /* 0x000fc800078e0214 */
[----:B---3--:R-:W-:Y:S01]  /*0870*/  FMUL R26, R26, R29 ;  /* 0x0000001d1a1a7220 */ /* 0x008fe20000400000 */
[----:B------:R-:W-:Y:S01]  /*0880*/  FMUL R19, R19, R28 ;  /* 0x0000001c13137220 */ /* 0x000fe20000400000 */
[----:B------:R-:W2:Y:S01]  /*0890*/  LDG.E.EL R10, desc[UR6][R10.64] ;  /* 0x000000060a0a7981 */ /* 0x000ea2000c2e1900 */
[----:B------:R-:W-:-:S03]  /*08a0*/  IMAD.WIDE R28, R13, 0x4, R22 ;  /* 0x000000040d1c7825 */ /* 0x000fc600078e0216 */
[----:B------:R-:W3:Y:S01]  /*08b0*/  LDG.E.EL R6, desc[UR6][R6.64] ;  /* 0x0000000606067981 */ /* 0x000ee2000c2e1900 */
[----:B------:R-:W-:-:S03]  /*08c0*/  IMAD.WIDE R12, R13, 0x4, R20 ;  /* 0x000000040d0c7825 */ /* 0x000fc600078e0214 */
[----:B------:R0:W4:Y:S04]  /*08d0*/  LDG.E.EL R28, desc[UR6][R28.64] ;  /* 0x000000061c1c7981 */ /* 0x000128000c2e1900 */
[----:B------:R-:W2:Y:S04]  /*08e0*/  LDG.E.EL R11, desc[UR6][R12.64] ;  /* 0x000000060c0b7981 */ /* 0x000ea8000c2e1900 */
[----:B0-----:R-:W-:Y:S01]  /*08f0*/  LDS R29, [R9] ;  /* 0x00000000091d7984 */ /* 0x001fe20000000800 */
[C---:B---3--:R-:W-:Y:S02]  /*0900*/  FSETP.GT.AND P1, PT, |R6|.reuse, 8.50705917302346158658e+37, PT ;  /* 0x7e8000000600780b */ /* 0x048fe40003f24200 */
[----:B------:R-:W-:-:S02]  /*0910*/  FSETP.GEU.AND P3, PT, |R6|, 1.175494350822287508e-38, PT ;  /* 0x008000000600780b */ /* 0x000fc40003f6e200 */
[C---:B--2---:R-:W-:Y:S02]  /*0920*/  FSETP.GT.AND P2, PT, |R11|.reuse, 8.50705917302346158658e+37, PT ;  /* 0x7e8000000b00780b */ /* 0x044fe40003f44200 */
[----:B------:R-:W-:-:S07]  /*0930*/  FSETP.GEU.AND P4, PT, |R11|, 1.175494350822287508e-38, PT ;  /* 0x008000000b00780b */ /* 0x000fce0003f8e200 */
[----:B------:R-:W-:-:S04]  /*0940*/  @P1 FMUL R6, R6, 0.25 ;  /* 0x3e80000006061820 */ /* 0x000fc80000400000 */
[----:B------:R-:W-:Y:S01]  /*0950*/  @!P3 FMUL R6, R6, 16777216 ;  /* 0x4b8000000606b820 */ /* 0x000fe20000400000 */
[----:B------:R-:W-:-:S03]  /*0960*/  @P2 FMUL R11, R11, 0.25 ;  /* 0x3e8000000b0b2820 */ /* 0x000fc60000400000 */
[----:B------:R-:W0:Y:S01]  /*0970*/  MUFU.RCP R7, R6 ;  /* 0x0000000600077308 */ /* 0x000e220000001000 */
[----:B------:R-:W-:Y:S01]  /*0980*/  @!P4 FMUL R11, R11, 16777216 ;  /* 0x4b8000000b0bc820 */ /* 0x000fe20000400000 */
[----:B------:R-:W-:-:S06]  /*0990*/  @P1 FMUL R10, R10, 0.25 ;  /* 0x3e8000000a0a1820 */ /* 0x000fcc0000400000 */
[----:B------:R-:W1:Y:S01]  /*09a0*/  MUFU.RCP R11, R11 ;  /* 0x0000000b000b7308 */ /* 0x000e620000001000 */
[----:B------:R-:W-:Y:S01]  /*09b0*/  @!P3 FMUL R10, R10, 16777216 ;  /* 0x4b8000000a0ab820 */ /* 0x000fe20000400000 */
[----:B----4-:R-:W-:-:S03]  /*09c0*/  @P2 FMUL R28, R28, 0.25 ;  /* 0x3e8000001c1c2820 */ /* 0x010fc60000400000 */
[----:B0-----:R-:W-:Y:S01]  /*09d0*/  FMUL R13, R7, R10 ;  /* 0x0000000a070d7220 */ /* 0x001fe20000400000 */
[----:B------:R-:W-:Y:S01]  /*09e0*/  IADD3 R7, R5, 0x300, RZ ;  /* 0x0000030005077810 */ /* 0x000fe20007ffe0ff */
[----:B------:R-:W-:Y:S01]  /*09f0*/  @!P4 FMUL R28, R28, 16777216 ;  /* 0x4b8000001c1cc820 */ /* 0x000fe20000400000 */
[----:B------:R-:W-:Y:S02]  /*0a00*/  IADD3 R5, R5, 0x380, RZ ;  /* 0x0000038005057810 */ /* 0x000fe40007ffe0ff */
[----:B------:R-:W-:Y:S02]  /*0a10*/  SHF.R.S32.HI R7, RZ, 0x7, R7 ;  /* 0x00000007ff077819 */ /* 0x000fe40000011407 */
[----:B------:R-:W-:Y:S01]  /*0a20*/  SHF.R.S32.HI R5, RZ, 0x7, R5 ;  /* 0x00000007ff057819 */ /* 0x000fe20000011405 */
[----:B-1----:R-:W-:Y:S02]  /*0a30*/  FMUL R12, R11, R28 ;  /* 0x0000001c0b0c7220 */ /* 0x002fe40000400000 */
[----:B------:R-:W-:-:S04]  /*0a40*/  IMAD.WIDE R10, R7, 0x4, R22 ;  /* 0x00000004070a7825 */ /* 0x000fc800078e0216 */
[--C-:B------:R-:W-:Y:S02]  /*0a50*/  IMAD.WIDE R6, R7, 0x4, R20.reuse ;  /* 0x0000000407067825 */ /* 0x100fe400078e0214 */
[----:B------:R-:W2:Y:S02]  /*0a60*/  LDG.E.EL R10, desc[UR6][R10.64] ;  /* 0x000000060a0a7981 */ /* 0x000ea4000c2e1900 */
[C---:B------:R-:W-:Y:S02]  /*0a70*/  IMAD.WIDE R20, R5.reuse, 0x4, R20 ;  /* 0x0000000405147825 */ /* 0x040fe400078e0214 */
[----:B------:R-:W3:Y:S04]  /*0a80*/  LDG.E.EL R6, desc[UR6][R6.64] ;  /* 0x0000000606067981 */ /* 0x000ee8000c2e1900 */
[----:B------:R0:W4:Y:S01]  /*0a90*/  LDG.E.EL R28, desc[UR6][R20.64] ;  /* 0x00000006141c7981 */ /* 0x000122000c2e1900 */
[----:B------:R-:W-:-:S03]  /*0aa0*/  IMAD.WIDE R22, R5, 0x4, R22 ;  /* 0x0000000405167825 */ /* 0x000fc600078e0216 */
[----:B------:R1:W1:Y:S04]  /*0ab0*/  LDS R5, [R8] ;  /* 0x0000000008057984 */ /* 0x0002680000000800 */
[----:B------:R5:W2:Y:S01]  /*0ac0*/  LDG.E.EL R22, desc[UR6][R22.64] ;  /* 0x0000000616167981 */ /* 0x000aa2000c2e1900 */
[----:B0-----:R-:W1:Y:S01]  /*0ad0*/  LDC.64 R20, c[0x0][0x228] ;  /* 0x00008a00ff147b82 */ /* 0x001e620000000a00 */
[----:B-----5:R-:W-:Y:S01]  /*0ae0*/  FMUL R13, R24, R13 ;  /* 0x0000000d180d7220 */ /* 0x020fe20000400000 */
[----:B------:R-:W-:Y:S01]  /*0af0*/  FMUL R12, R25, R12 ;  /* 0x0000000c190c7220 */ /* 0x000fe20000400000 */
[----:B------:R-:W-:Y:S02]  /*0b00*/  IADD3 R25, R14, 0x1200, RZ ;  /* 0x000012000e197810 */ /* 0x000fe40007ffe0ff */
[----:B------:R-:W-:Y:S01]  /*0b10*/  IADD3 R23, R14, 0x1680, RZ ;  /* 0x000016800e177810 */ /* 0x000fe20007ffe0ff */
[----:B-1----:R-:W-:Y:S01]  /*0b20*/  IMAD.WIDE R8, R17, 0x4, R20 ;  /* 0x0000000411087825 */ /* 0x002fe200078e0214 */
[----:B------:R-:W-:-:S02]  /*0b30*/  IADD3 R17, R14, 0x1b00, RZ ;  /* 0x00001b000e117810 */ /* 0x000fc40007ffe0ff */
[----:B------:R-:W-:Y:S02]  /*0b40*/  LEA R18, R18, UR4, 0x2 ;  /* 0x0000000412127c11 */ /* 0x000fe4000f8e10ff */
[----:B------:R-:W-:Y:S02]  /*0b50*/  LEA R4, R4, UR4, 0x2 ;  /* 0x0000000404047c11 */ /* 0x000fe4000f8e10ff */
[C---:B---3--:R-:W-:Y:S02]  /*0b60*/  FSETP.GT.AND P1, PT, |R6|.reuse, 8.50705917302346158658e+37, PT ;  /* 0x7e8000000600780b */ /* 0x048fe40003f24200 */
[----:B------:R-:W-:Y:S02]  /*0b70*/  FSETP.GEU.AND P3, PT, |R6|, 1.175494350822287508e-38, PT ;  /* 0x008000000600780b */ /* 0x000fe40003f6e200 */
[C---:B----4-:R-:W-:Y:S02]  /*0b80*/  FSETP.GT.AND P2, PT, |R28|.reuse, 8.50705917302346158658e+37, PT ;  /* 0x7e8000001c00780b */ /* 0x050fe40003f44200 */
[----:B------:R-:W-:-:S07]  /*0b90*/  FSETP.GEU.AND P4, PT, |R28|, 1.175494350822287508e-38, PT ;  /* 0x008000001c00780b */ /* 0x000fce0003f8e200 */
[----:B------:R-:W-:-:S04]  /*0ba0*/  @P1 FMUL R6, R6, 0.25 ;  /* 0x3e80000006061820 */ /* 0x000fc80000400000 */
[----:B------:R-:W-:Y:S01]  /*0bb0*/  @!P3 FMUL R6, R6, 16777216 ;  /* 0x4b8000000606b820 */ /* 0x000fe20000400000 */
[----:B------:R-:W-:-:S03]  /*0bc0*/  @P2 FMUL R28, R28, 0.25 ;  /* 0x3e8000001c1c2820 */ /* 0x000fc60000400000 */
[----:B------:R-:W0:Y:S01]  /*0bd0*/  MUFU.RCP R7, R6 ;  /* 0x0000000600077308 */ /* 0x000e220000001000 */
[----:B------:R-:W-:Y:S01]  /*0be0*/  @!P4 FMUL R28, R28, 16777216 ;  /* 0x4b8000001c1cc820 */ /* 0x000fe20000400000 */
[----:B--2---:R-:W-:-:S06]  /*0bf0*/  @P1 FMUL R10, R10, 0.25 ;  /* 0x3e8000000a0a1820 */ /* 0x004fcc0000400000 */
[----:B------:R-:W1:Y:S01]  /*0c00*/  MUFU.RCP R11, R28 ;  /* 0x0000001c000b7308 */ /* 0x000e620000001000 */
[----:B------:R-:W-:Y:S01]  /*0c10*/  @P2 FMUL R22, R22, 0.25 ;  /* 0x3e80000016162820 */ /* 0x000fe20000400000 */
[----:B------:R-:W-:-:S03]  /*0c20*/  @!P3 FMUL R10, R10, 16777216 ;  /* 0x4b8000000a0ab820 */ /* 0x000fc60000400000 */
[----:B------:R-:W-:Y:S01]  /*0c30*/  @!P4 FMUL R22, R22, 16777216 ;  /* 0x4b8000001616c820 */ /* 0x000fe20000400000 */
[----:B0-----:R-:W-:Y:S01]  /*0c40*/  FMUL R24, R7, R10 ;  /* 0x0000000a07187220 */ /* 0x001fe20000400000 */
[----:B------:R-:W-:Y:S01]  /*0c50*/  IMAD.WIDE R6, R14, 0x4, R20 ;  /* 0x000000040e067825 */ /* 0x000fe200078e0214 */
[----:B------:R-:W-:-:S03]  /*0c60*/  IADD3 R14, R14, 0x1f80, RZ ;  /* 0x00001f800e0e7810 */ /* 0x000fc60007ffe0ff */
[----:B------:R-:W-:Y:S01]  /*0c70*/  FMUL R5, R5, R24 ;  /* 0x0000001805057220 */ /* 0x000fe20000400000 */
[----:B------:R0:W-:Y:S01]  /*0c80*/  @!P0 STG.E desc[UR6][R6.64], R19 ;  /* 0x0000001306008986 */ /* 0x0001e2000c101906 */
[----:B-1----:R-:W-:Y:S01]  /*0c90*/  FMUL R22, R11, R22 ;  /* 0x000000160b167220 */ /* 0x002fe20000400000 */
[--C-:B------:R-:W-:Y:S02]  /*0ca0*/  IMAD.WIDE R10, R2, 0x4, R20.reuse ;  /* 0x00000004020a7825 */ /* 0x100fe400078e0214 */
[----:B------:R-:W-:Y:S02]  /*0cb0*/  @!P0 STG.E desc[UR6][R8.64], R15 ;  /* 0x0000000f08008986 */ /* 0x000fe4000c101906 */
[----:B------:R-:W-:Y:S01]  /*0cc0*/  FMUL R29, R29, R22 ;  /* 0x000000161d1d7220 */ /* 0x000fe20000400000 */
[--C-:B------:R-:W-:Y:S01]  /*0cd0*/  IMAD.WIDE R24, R25, 0x4, R20.reuse ;  /* 0x0000000419187825 */ /* 0x100fe200078e0214 */
[----:B------:R-:W-:Y:S03]  /*0ce0*/  @!P0 STG.E desc[UR6][R10.64], R27 ;  /* 0x0000001b0a008986 */ /* 0x000fe6000c101906 */
[----:B0-----:R-:W-:-:S04]  /*0cf0*/  IMAD.WIDE R6, R16, 0x4, R20 ;  /* 0x0000000410067825 */ /* 0x001fc800078e0214 */
[--C-:B------:R-:W-:Y:S01]  /*0d00*/  IMAD.WIDE R22, R23, 0x4, R20.reuse ;  /* 0x0000000417167825 */ /* 0x100fe200078e0214 */
[----:B------:R0:W-:Y:S03]  /*0d10*/  @!P0 STG.E desc[UR6][R6.64], R26 ;  /* 0x0000001a06008986 */ /* 0x0001e6000c101906 */
[--C-:B------:R-:W-:Y:S01]  /*0d20*/  IMAD.WIDE R16, R17, 0x4, R20.reuse ;  /* 0x0000000411107825 */ /* 0x100fe200078e0214 */
[----:B------:R-:W-:Y:S03]  /*0d30*/  @!P0 STG.E desc[UR6][R24.64], R13 ;  /* 0x0000000d18008986 */ /* 0x000fe6000c101906 */
[----:B------:R-:W-:Y:S01]  /*0d40*/  IMAD.WIDE R20, R14, 0x4, R20 ;  /* 0x000000040e147825 */ /* 0x000fe200078e0214 */
[----:B------:R-:W-:Y:S04]  /*0d50*/  @!P0 STG.E desc[UR6][R22.64], R12 ;  /* 0x0000000c16008986 */ /* 0x000fe8000c101906 */
[----:B------:R-:W-:Y:S01]  /*0d60*/  @!P0 STG.E desc[UR6][R16.64], R5 ;  /* 0x0000000510008986 */ /* 0x000fe2000c101906 */
[----:B0-----:R-:W0:Y:S03]  /*0d70*/  LDC.64 R6, c[0x0][0x230] ;  /* 0x00008c00ff067b82 */ /* 0x001e260000000a00 */
[----:B------:R-:W-:Y:S05]  /*0d80*/  @!P0 STG.E desc[UR6][R20.64], R29 ;  /* 0x0000001d14008986 */ /* 0x000fea000c101906 */
[----:B------:R-:W-:Y:S06]  /*0d90*/  BAR.SYNC.DEFER_BLOCKING 0x0 ;  /* 0x0000000000007b1d */ /* 0x000fec0000010000 */
[----:B------:R-:W-:Y:S04]  /*0da0*/  STS [R18], R19 ;  /* 0x0000001312007388 */ /* 0x000fe80000000800 */
[----:B------:R-:W-:Y:S04]  /*0db0*/  STS [R18+0x200], R15 ;  /* 0x0002000f12007388 */ /* 0x000fe80000000800 */
[----:B------:R-:W-:Y:S04]  /*0dc0*/  STS [R18+0x400], R27 ;  /* 0x0004001b12007388 */ /* 0x000fe80000000800 */
[----:B------:R-:W-:Y:S01]  /*0dd0*/  STS [R18+0x600], R26 ;  /* 0x0006001a12007388 */ /* 0x000fe20000000800 */
[----:B------:R-:W-:Y:S06]  /*0de0*/  BAR.SYNC.DEFER_BLOCKING 0x0 ;  /* 0x0000000000007b1d */ /* 0x000fec0000010000 */
[----:B------:R-:W1:Y:S02]  /*0df0*/  LDS.128 R8, [R4] ;  /* 0x0000000004087984 */ /* 0x000e640000000c00 */
[----:B------:R-:W-:Y:S01]  /*0e00*/  BAR.SYNC.DEFER_BLOCKING 0x0 ;  /* 0x0000000000007b1d */ /* 0x000fe20000010000 */
[----:B0-----:R-:W-:-:S05]  /*0e10*/  IMAD.WIDE R2, R3, 0x4, R6 ;  /* 0x0000000403027825 */ /* 0x001fca00078e0206 */
[----:B------:R0:W-:Y:S04]  /*0e20*/  STS [R18], R13 ;  /* 0x0000000d12007388 */ /* 0x0001e80000000800 */
[----:B------:R0:W-:Y:S04]  /*0e30*/  STS [R18+0x200], R12 ;  /* 0x0002000c12007388 */ /* 0x0001e80000000800 */
[----:B------:R0:W-:Y:S04]  /*0e40*/  STS [R18+0x400], R5 ;  /* 0x0004000512007388 */ /* 0x0001e80000000800 */
[----:B------:R0:W-:Y:S01]  /*0e50*/  STS [R18+0x600], R29 ;  /* 0x0006001d12007388 */ /* 0x0001e20000000800 */
[----:B------:R-:W-:Y:S06]  /*0e60*/  BAR.SYNC.DEFER_BLOCKING 0x0 ;  /* 0x0000000000007b1d */ /* 0x000fec0000010000 */
[----:B-1----:R0:W-:Y:S02]  /*0e70*/  @!P0 STG.E.128 desc[UR6][R2.64], R8 ;  /* 0x0000000802008986 */ /* 0x0021e4000c101d06 */
[----:B0-----:R-:W-:Y:S05]  /*0e80*/  @P0 EXIT ;  /* 0x000000000000094d */ /* 0x001fea0003800000 */
[----:B0-----:R-:W0:Y:S01]  /*0e90*/  LDS.128 R8, [R4] ;  /* 0x0000000004087984 */ /* 0x001e220000000c00 */
[----:B------:R-:W-:-:S05]  /*0ea0*/  IMAD.WIDE R2, R0, 0x4, R6 ;  /* 0x0000000400027825 */ /* 0x000fca00078e0206 */
[----:B0-----:R-:W-:Y:S01]  /*0eb0*/  STG.E.128 desc[UR6][R2.64], R8 ;  /* 0x0000000802007986 */ /* 0x001fe2000c101d06 */
[----:B------:R-:W-:Y:S05]  /*0ec0*/  EXIT ;  /* 0x000000000000794d */ /* 0x000fea0003800000 */
.L_x_0:
[----:B------:R-:W-:-:S00]  /*0ed0*/  BRA `(.L_x_0) ;  /* 0xfffffffc00fc7947 */ /* 0x000fc0000383ffff */
[----:B------:R-:W-:-:S00]  /*0ee0*/  NOP ;  /* 0x0000000000007918 */ /* 0x000fc00000000000 */
        /* <DEDUP_REMOVED lines=9> */
.L_x_1:


//--------------------- .nv.shared.triton_poi_fused__weight_norm_interface_convolution_17 --------------------------
	.section	.nv.shared.triton_poi_fused__weight_norm_interface_convolution_17,"aw",@nobits
	.sectionflags	@""
	.align	16
	.zero		1024


//--------------------- .nv.constant0.triton_poi_fused__weight_norm_interface_convolution_17 --------------------------
	.section	.nv.constant0.triton_poi_fused__weight_norm_interface_convolution_17,"a",@progbits
	.sectionflags	@""
	.align	4
.nv.constant0.triton_poi_fused__weight_norm_interface_convolution_17:
	.zero		576
